//
// Generated by NVIDIA NVVM Compiler
//
// Compiler Build ID: CL-36424714
// Cuda compilation tools, release 13.0, V13.0.88
// Based on NVVM 20.0.0
//

.version 9.0
.target sm_100
.address_size 64

	// .globl	_Z16applyFilterOnGPUPKiPiiii

.visible .entry _Z16applyFilterOnGPUPKiPiiii(
	.param .u64 .ptr .align 1 _Z16applyFilterOnGPUPKiPiiii_param_0,
	.param .u64 .ptr .align 1 _Z16applyFilterOnGPUPKiPiiii_param_1,
	.param .u32 _Z16applyFilterOnGPUPKiPiiii_param_2,
	.param .u32 _Z16applyFilterOnGPUPKiPiiii_param_3,
	.param .u32 _Z16applyFilterOnGPUPKiPiiii_param_4
)
{
	.reg .pred 	%p<4>;
	.reg .b32 	%r<20>;
	.reg .b64 	%rd<8>;
	.reg .b64 	%fd<13>;

	ld.param.u64 	%rd1, [_Z16applyFilterOnGPUPKiPiiii_param_0];
	ld.param.u64 	%rd2, [_Z16applyFilterOnGPUPKiPiiii_param_1];
	ld.param.u32 	%r2, [_Z16applyFilterOnGPUPKiPiiii_param_2];
	ld.param.u32 	%r3, [_Z16applyFilterOnGPUPKiPiiii_param_3];
	ld.param.u32 	%r4, [_Z16applyFilterOnGPUPKiPiiii_param_4];
	mov.u32 	%r5, %ntid.x;
	mov.u32 	%r6, %ctaid.x;
	mov.u32 	%r7, %tid.x;
	mad.lo.s32 	%r1, %r5, %r6, %r7;
	mul.lo.s32 	%r8, %r3, %r2;
	mul.lo.s32 	%r9, %r8, %r4;
	setp.ge.s32 	%p1, %r1, %r9;
	mad.lo.s32 	%r10, %r1, -1431655765, 715827882;
	setp.lt.u32 	%p2, %r10, 1431655765;
	or.pred  	%p3, %p2, %p1;
	@%p3 bra 	$L__BB0_2;
	cvta.to.global.u64 	%rd3, %rd1;
	cvta.to.global.u64 	%rd4, %rd2;
	mul.wide.s32 	%rd5, %r1, 4;
	add.s64 	%rd6, %rd3, %rd5;
	ld.global.u32 	%r11, [%rd6];
	ld.global.u32 	%r12, [%rd6+4];
	ld.global.u32 	%r13, [%rd6+8];
	cvt.rn.f64.s32 	%fd1, %r13;
	mul.f64 	%fd2, %fd1, 0d3FD16872B020C49C;
	cvt.rn.f64.s32 	%fd3, %r12;
	fma.rn.f64 	%fd4, %fd3, 0d3FE116872B020C4A, %fd2;
	cvt.rn.f64.s32 	%fd5, %r11;
	fma.rn.f64 	%fd6, %fd5, 0d3FC0C49BA5E353F8, %fd4;
	cvt.rzi.s32.f64 	%r14, %fd6;
	mul.f64 	%fd7, %fd1, 0d3FD65604189374BC;
	fma.rn.f64 	%fd8, %fd3, 0d3FE5F3B645A1CAC1, %fd7;
	fma.rn.f64 	%fd9, %fd5, 0d3FC5810624DD2F1B, %fd8;
	cvt.rzi.s32.f64 	%r15, %fd9;
	mul.f64 	%fd10, %fd1, 0d3FD926E978D4FDF4;
	fma.rn.f64 	%fd11, %fd3, 0d3FE89BA5E353F7CF, %fd10;
	fma.rn.f64 	%fd12, %fd5, 0d3FC83126E978D4FE, %fd11;
	cvt.rzi.s32.f64 	%r16, %fd12;
	min.s32 	%r17, %r14, 255;
	min.s32 	%r18, %r15, 255;
	min.s32 	%r19, %r16, 255;
	add.s64 	%rd7, %rd4, %rd5;
	st.global.u32 	[%rd7], %r17;
	st.global.u32 	[%rd7+4], %r18;
	st.global.u32 	[%rd7+8], %r19;
$L__BB0_2:
	ret;

}


// ===== COMPILED SASS (sm_100) =====

	.target	sm_100

	.elftype	@"ET_EXEC"


//--------------------- .note.nv.tkinfo           --------------------------
	.section	.note.nv.tkinfo,"",@"SHT_NOTE"
	.sectionflags	@"SHF_NOTE_NV_TKINFO"
	.tkinfo
        /*0018*/ 	.word	0x00000002
        /*0030*/ 	.string	""
        /*0030*/ 	.string	"ptxas"
        /*0030*/ 	.string	"Cuda compilation tools, release 13.0, V13.0.88"
        /*0030*/ 	.string	"Build cuda_13.0.r13.0/compiler.36424714_0"
        /*0030*/ 	.string	"-arch sm_100 -m 64 "



//--------------------- .note.nv.cuinfo           --------------------------
	.section	.note.nv.cuinfo,"",@"SHT_NOTE"
	.sectionflags	@"SHF_NOTE_NV_CUINFO"
        /*0018*/ 	.short	0x0002
        /*001a*/ 	.short	0x0064
        /*001c*/ 	.short	0x0082
	.zero		2


//--------------------- .nv.info                  --------------------------
	.section	.nv.info,"",@"SHT_CUDA_INFO"
	.align	4


	//----- nvinfo : EIATTR_REGCOUNT
	.align		4
        /*0000*/ 	.byte	0x04, 0x2f
        /*0002*/ 	.short	(.L_1 - .L_0)
	.align		4
.L_0:
        /*0004*/ 	.word	index@(_Z16applyFilterOnGPUPKiPiiii)
        /*0008*/ 	.word	0x00000010


	//----- nvinfo : EIATTR_FRAME_SIZE
	.align		4
.L_1:
        /*000c*/ 	.byte	0x04, 0x11
        /*000e*/ 	.short	(.L_3 - .L_2)
	.align		4
.L_2:
        /*0010*/ 	.word	index@(_Z16applyFilterOnGPUPKiPiiii)
        /*0014*/ 	.word	0x00000000


	//----- nvinfo : EIATTR_MIN_STACK_SIZE
	.align		4
.L_3:
        /*0018*/ 	.byte	0x04, 0x12
        /*001a*/ 	.short	(.L_5 - .L_4)
	.align		4
.L_4:
        /*001c*/ 	.word	index@(_Z16applyFilterOnGPUPKiPiiii)
        /*0020*/ 	.word	0x00000000
.L_5:


//--------------------- .nv.compat                --------------------------
	.section	.nv.compat,"",@"SHT_CUDA_COMPAT_INFO"
	.align	4
        /*0000*/ 	.byte	0x02, 0x09, 0x00, 0x00, 0x02, 0x02, 0x01, 0x00, 0x02, 0x05, 0x05, 0x00, 0x03, 0x07, 0x01, 0x01
        /*0010*/ 	.byte	0x02, 0x03, 0x00, 0x00, 0x02, 0x06, 0x01, 0x00, 0x04, 0x0b, 0x08, 0x00, 0x01, 0x00, 0x00, 0x00
        /*0020*/ 	.byte	0x00, 0x00, 0x00, 0x00


//--------------------- .nv.info._Z16applyFilterOnGPUPKiPiiii --------------------------
	.section	.nv.info._Z16applyFilterOnGPUPKiPiiii,"",@"SHT_CUDA_INFO"
	.sectionflags	@""
	.align	4


	//----- nvinfo : EIATTR_CUDA_API_VERSION
	.align		4
        /*0000*/ 	.byte	0x04, 0x37
        /*0002*/ 	.short	(.L_7 - .L_6)
.L_6:
        /*0004*/ 	.word	0x00000082


	//----- nvinfo : EIATTR_KPARAM_INFO
	.align		4
.L_7:
        /*0008*/ 	.byte	0x04, 0x17
        /*000a*/ 	.short	(.L_9 - .L_8)
.L_8:
        /*000c*/ 	.word	0x00000000
        /*0010*/ 	.short	0x0004
        /*0012*/ 	.short	0x0018
        /*0014*/ 	.byte	0x00, 0xf0, 0x11, 0x00


	//----- nvinfo : EIATTR_KPARAM_INFO
	.align		4
.L_9:
        /*0018*/ 	.byte	0x04, 0x17
        /*001a*/ 	.short	(.L_11 - .L_10)
.L_10:
        /*001c*/ 	.word	0x00000000
        /*0020*/ 	.short	0x0003
        /*0022*/ 	.short	0x0014
        /*0024*/ 	.byte	0x00, 0xf0, 0x11, 0x00


	//----- nvinfo : EIATTR_KPARAM_INFO
	.align		4
.L_11:
        /*0028*/ 	.byte	0x04, 0x17
        /*002a*/ 	.short	(.L_13 - .L_12)
.L_12:
        /*002c*/ 	.word	0x00000000
        /*0030*/ 	.short	0x0002
        /*0032*/ 	.short	0x0010
        /*0034*/ 	.byte	0x00, 0xf0, 0x11, 0x00


	//----- nvinfo : EIATTR_KPARAM_INFO
	.align		4
.L_13:
        /*0038*/ 	.byte	0x04, 0x17
        /*003a*/ 	.short	(.L_15 - .L_14)
.L_14:
        /*003c*/ 	.word	0x00000000
        /*0040*/ 	.short	0x0001
        /*0042*/ 	.short	0x0008
        /*0044*/ 	.byte	0x00, 0xf5, 0x21, 0x00


	//----- nvinfo : EIATTR_KPARAM_INFO
	.align		4
.L_15:
        /*0048*/ 	.byte	0x04, 0x17
        /*004a*/ 	.short	(.L_17 - .L_16)
.L_16:
        /*004c*/ 	.word	0x00000000
        /*0050*/ 	.short	0x0000
        /*0052*/ 	.short	0x0000
        /*0054*/ 	.byte	0x00, 0xf5, 0x21, 0x00


	//----- nvinfo : EIATTR_SPARSE_MMA_MASK
	.align		4
.L_17:
        /*0058*/ 	.byte	0x03, 0x50
        /*005a*/ 	.short	0x0000


	//----- nvinfo : EIATTR_MAXREG_COUNT
	.align		4
        /*005c*/ 	.byte	0x03, 0x1b
        /*005e*/ 	.short	0x00ff


	//----- nvinfo : EIATTR_MERCURY_ISA_VERSION
	.align		4
        /*0060*/ 	.byte	0x03, 0x5f
        /*0062*/ 	.short	0x0101


	//----- nvinfo : EIATTR_VRC_CTA_INIT_COUNT
	.align		4
        /*0064*/ 	.byte	0x02, 0x4a
	.zero		1
	.zero		1


	//----- nvinfo : EIATTR_EXIT_INSTR_OFFSETS
	.align		4
        /*0068*/ 	.byte	0x04, 0x1c
        /*006a*/ 	.short	(.L_19 - .L_18)


	//   ....[0]....
.L_18:
        /*006c*/ 	.word	0x000000d0


	//   ....[1]....
        /*0070*/ 	.word	0x000003d0


	//----- nvinfo : EIATTR_CBANK_PARAM_SIZE
	.align		4
.L_19:
        /*0074*/ 	.byte	0x03, 0x19
        /*0076*/ 	.short	0x001c


	//----- nvinfo : EIATTR_PARAM_CBANK
	.align		4
        /*0078*/ 	.byte	0x04, 0x0a
        /*007a*/ 	.short	(.L_21 - .L_20)
	.align		4
.L_20:
        /*007c*/ 	.word	index@(.nv.constant0._Z16applyFilterOnGPUPKiPiiii)
        /*0080*/ 	.short	0x0380
        /*0082*/ 	.short	0x001c


	//----- nvinfo : EIATTR_SW_WAR
	.align		4
.L_21:
        /*0084*/ 	.byte	0x04, 0x36
        /*0086*/ 	.short	(.L_23 - .L_22)
.L_22:
        /*0088*/ 	.word	0x00000008
.L_23:


//--------------------- .nv.callgraph             --------------------------
	.section	.nv.callgraph,"",@"SHT_CUDA_CALLGRAPH"
	.align	4
	.sectionentsize	8
	.align		4
        /*0000*/ 	.word	0x00000000
	.align		4
        /*0004*/ 	.word	0xffffffff
	.align		4
        /*0008*/ 	.word	0x00000000
	.align		4
        /*000c*/ 	.word	0xfffffffe
	.align		4
        /*0010*/ 	.word	0x00000000
	.align		4
        /*0014*/ 	.word	0xfffffffd
	.align		4
        /*0018*/ 	.word	0x00000000
	.align		4
        /*001c*/ 	.word	0xfffffffc


//--------------------- .text._Z16applyFilterOnGPUPKiPiiii --------------------------
	.section	.text._Z16applyFilterOnGPUPKiPiiii,"ax",@progbits
	.align	128
        .global         _Z16applyFilterOnGPUPKiPiiii
        .type           _Z16applyFilterOnGPUPKiPiiii,@function
        .size           _Z16applyFilterOnGPUPKiPiiii,(.L_x_1 - _Z16applyFilterOnGPUPKiPiiii)
        .other          _Z16applyFilterOnGPUPKiPiiii,@"STO_CUDA_ENTRY STV_DEFAULT"
_Z16applyFilterOnGPUPKiPiiii:
.text._Z16applyFilterOnGPUPKiPiiii:
[----:B------:R-:W-:Y:S01]  /*0000*/  LDC R1, c[0x0][0x37c] ;  /* 0x0000df00ff017b82 */ /* 0x000fe20000000800 */
[----:B------:R-:W0:Y:S01]  /*0010*/  S2R R0, SR_CTAID.X ;  /* 0x0000000000007919 */ /* 0x000e220000002500 */
[----:B------:R-:W1:Y:S01]  /*0020*/  LDCU.64 UR4, c[0x0][0x390] ;  /* 0x00007200ff0477ac */ /* 0x000e620008000a00 */
[----:B------:R-:W-:Y:S01]  /*0030*/  HFMA2 R5, -RZ, RZ, -0.05206298828125, -0.052093505859375 ;  /* 0xaaaaaaabff057431 */ /* 0x000fe200000001ff */
[----:B------:R-:W0:Y:S01]  /*0040*/  S2R R3, SR_TID.X ;  /* 0x0000000000037919 */ /* 0x000e220000002100 */
[----:B------:R-:W2:Y:S01]  /*0050*/  LDCU UR6, c[0x0][0x398] ;  /* 0x00007300ff0677ac */ /* 0x000ea20008000800 */
[----:B------:R-:W0:Y:S01]  /*0060*/  LDCU UR7, c[0x0][0x360] ;  /* 0x00006c00ff0777ac */ /* 0x000e220008000800 */
[----:B-1----:R-:W-:-:S04]  /*0070*/  UIMAD UR4, UR5, UR4, URZ ;  /* 0x00000004050472a4 */ /* 0x002fc8000f8e02ff */
[----:B--2---:R-:W-:Y:S01]  /*0080*/  UIMAD UR4, UR4, UR6, URZ ;  /* 0x00000006040472a4 */ /* 0x004fe2000f8e02ff */
[----:B0-----:R-:W-:-:S04]  /*0090*/  IMAD R0, R0, UR7, R3 ;  /* 0x0000000700007c24 */ /* 0x001fc8000f8e0203 */
[C---:B------:R-:W-:Y:S01]  /*00a0*/  IMAD R2, R0.reuse, R5, 0x2aaaaaaa ;  /* 0x2aaaaaaa00027424 */ /* 0x040fe200078e0205 */
[----:B------:R-:W-:-:S04]  /*00b0*/  ISETP.GE.AND P0, PT, R0, UR4, PT ;  /* 0x0000000400007c0c */ /* 0x000fc8000bf06270 */
[----:B------:R-:W-:-:S13]  /*00c0*/  ISETP.LT.U32.OR P0, PT, R2, 0x55555555, P0 ;  /* 0x555555550200780c */ /* 0x000fda0000701470 */
[----:B------:R-:W-:Y:S05]  /*00d0*/  @P0 EXIT ;  /* 0x000000000000094d */ /* 0x000fea0003800000 */
[----:B------:R-:W0:Y:S01]  /*00e0*/  LDC.64 R4, c[0x0][0x380] ;  /* 0x0000e000ff047b82 */ /* 0x000e220000000a00 */
[----:B------:R-:W1:Y:S01]  /*00f0*/  LDCU.64 UR4, c[0x0][0x358] ;  /* 0x00006b00ff0477ac */ /* 0x000e620008000a00 */
[----:B0-----:R-:W-:-:S05]  /*0100*/  IMAD.WIDE R4, R0, 0x4, R4 ;  /* 0x0000000400047825 */ /* 0x001fca00078e0204 */
[----:B-1----:R-:W2:Y:S04]  /*0110*/  LDG.E R6, desc[UR4][R4.64+0x8] ;  /* 0x0000080404067981 */ /* 0x002ea8000c1e1900 */
[----:B------:R-:W3:Y:S04]  /*0120*/  LDG.E R10, desc[UR4][R4.64+0x4] ;  /* 0x00000404040a7981 */ /* 0x000ee8000c1e1900 */
[----:B------:R0:W4:Y:S01]  /*0130*/  LDG.E R2, desc[UR4][R4.64] ;  /* 0x0000000404027981 */ /* 0x000122000c1e1900 */
[----:B------:R-:W-:Y:S01]  /*0140*/  UMOV UR8, 0x189374bc ;  /* 0x189374bc00087882 */ /* 0x000fe20000000000 */
[----:B------:R-:W-:Y:S01]  /*0150*/  UMOV UR9, 0x3fd65604 ;  /* 0x3fd6560400097882 */ /* 0x000fe20000000000 */
[----:B------:R-:W-:Y:S01]  /*0160*/  UMOV UR6, 0xb020c49c ;  /* 0xb020c49c00067882 */ /* 0x000fe20000000000 */
[----:B------:R-:W-:Y:S01]  /*0170*/  UMOV UR7, 0x3fd16872 ;  /* 0x3fd1687200077882 */ /* 0x000fe20000000000 */
[----:B0-----:R-:W0:Y:S01]  /*0180*/  LDC.64 R4, c[0x0][0x388] ;  /* 0x0000e200ff047b82 */ /* 0x001e220000000a00 */
[----:B--2---:R-:W1:Y:S08]  /*0190*/  I2F.F64 R6, R6 ;  /* 0x0000000600067312 */ /* 0x004e700000201c00 */
[----:B---3--:R-:W2:Y:S01]  /*01a0*/  I2F.F64 R10, R10 ;  /* 0x0000000a000a7312 */ /* 0x008ea20000201c00 */
[----:B-1----:R-:W-:-:S07]  /*01b0*/  DMUL R12, R6, UR8 ;  /* 0x00000008060c7c28 */ /* 0x002fce0008000000 */
[----:B----4-:R-:W1:Y:S01]  /*01c0*/  I2F.F64 R2, R2 ;  /* 0x0000000200027312 */ /* 0x010e620000201c00 */
[----:B------:R-:W-:Y:S01]  /*01d0*/  DMUL R8, R6, UR6 ;  /* 0x0000000606087c28 */ /* 0x000fe20008000000 */
[----:B------:R-:W-:Y:S01]  /*01e0*/  UMOV UR8, 0x45a1cac1 ;  /* 0x45a1cac100087882 */ /* 0x000fe20000000000 */
[----:B------:R-:W-:Y:S01]  /*01f0*/  UMOV UR9, 0x3fe5f3b6 ;  /* 0x3fe5f3b600097882 */ /* 0x000fe20000000000 */
[----:B------:R-:W-:Y:S01]  /*0200*/  UMOV UR6, 0x2b020c4a ;  /* 0x2b020c4a00067882 */ /* 0x000fe20000000000 */
[----:B------:R-:W-:Y:S01]  /*0210*/  UMOV UR7, 0x3fe11687 ;  /* 0x3fe1168700077882 */ /* 0x000fe20000000000 */
[C---:B--2---:R-:W-:Y:S01]  /*0220*/  DFMA R12, R10.reuse, UR8, R12 ;  /* 0x000000080a0c7c2b */ /* 0x044fe2000800000c */
[----:B------:R-:W-:Y:S01]  /*0230*/  UMOV UR8, 0x78d4fdf4 ;  /* 0x78d4fdf400087882 */ /* 0x000fe20000000000 */
[----:B------:R-:W-:Y:S01]  /*0240*/  UMOV UR9, 0x3fd926e9 ;  /* 0x3fd926e900097882 */ /* 0x000fe20000000000 */
[----:B------:R-:W-:Y:S01]  /*0250*/  DFMA R8, R10, UR6, R8 ;  /* 0x000000060a087c2b */ /* 0x000fe20008000008 */
[----:B------:R-:W-:Y:S01]  /*0260*/  UMOV UR6, 0xa5e353f8 ;  /* 0xa5e353f800067882 */ /* 0x000fe20000000000 */
[----:B------:R-:W-:Y:S01]  /*0270*/  DMUL R6, R6, UR8 ;  /* 0x0000000806067c28 */ /* 0x000fe20008000000 */
[----:B------:R-:W-:Y:S01]  /*0280*/  UMOV UR8, 0xe353f7cf ;  /* 0xe353f7cf00087882 */ /* 0x000fe20000000000 */
[----:B------:R-:W-:Y:S01]  /*0290*/  UMOV UR9, 0x3fe89ba5 ;  /* 0x3fe89ba500097882 */ /* 0x000fe20000000000 */
[----:B------:R-:W-:-:S03]  /*02a0*/  UMOV UR7, 0x3fc0c49b ;  /* 0x3fc0c49b00077882 */ /* 0x000fc60000000000 */
[----:B-1----:R-:W-:Y:S01]  /*02b0*/  DFMA R8, R2, UR6, R8 ;  /* 0x0000000602087c2b */ /* 0x002fe20008000008 */
[----:B------:R-:W-:Y:S01]  /*02c0*/  UMOV UR6, 0x24dd2f1b ;  /* 0x24dd2f1b00067882 */ /* 0x000fe20000000000 */
[----:B------:R-:W-:Y:S01]  /*02d0*/  DFMA R6, R10, UR8, R6 ;  /* 0x000000080a067c2b */ /* 0x000fe20008000006 */
[----:B------:R-:W-:Y:S02]  /*02e0*/  UMOV UR7, 0x3fc58106 ;  /* 0x3fc5810600077882 */ /* 0x000fe40000000000 */
[----:B------:R-:W-:Y:S01]  /*02f0*/  DFMA R12, R2, UR6, R12 ;  /* 0x00000006020c7c2b */ /* 0x000fe2000800000c */
[----:B------:R-:W-:Y:S01]  /*0300*/  UMOV UR6, 0xe978d4fe ;  /* 0xe978d4fe00067882 */ /* 0x000fe20000000000 */
[----:B------:R-:W-:-:S03]  /*0310*/  UMOV UR7, 0x3fc83126 ;  /* 0x3fc8312600077882 */ /* 0x000fc60000000000 */
[----:B------:R-:W-:Y:S01]  /*0320*/  DFMA R6, R2, UR6, R6 ;  /* 0x0000000602067c2b */ /* 0x000fe20008000006 */
[----:B------:R-:W1:Y:S01]  /*0330*/  F2I.F64.TRUNC R8, R8 ;  /* 0x0000000800087311 */ /* 0x000e62000030d100 */
[----:B0-----:R-:W-:-:S07]  /*0340*/  IMAD.WIDE R2, R0, 0x4, R4 ;  /* 0x0000000400027825 */ /* 0x001fce00078e0204 */
[----:B------:R-:W0:Y:S01]  /*0350*/  F2I.F64.TRUNC R12, R12 ;  /* 0x0000000c000c7311 */ /* 0x000e22000030d100 */
[----:B-1----:R-:W-:-:S07]  /*0360*/  VIMNMX R5, PT, PT, R8, 0xff, PT ;  /* 0x000000ff08057848 */ /* 0x002fce0003fe0100 */
[----:B------:R-:W1:Y:S01]  /*0370*/  F2I.F64.TRUNC R6, R6 ;  /* 0x0000000600067311 */ /* 0x000e62000030d100 */
[----:B------:R-:W-:Y:S01]  /*0380*/  STG.E desc[UR4][R2.64], R5 ;  /* 0x0000000502007986 */ /* 0x000fe2000c101904 */
[----:B0-----:R-:W-:-:S05]  /*0390*/  VIMNMX R9, PT, PT, R12, 0xff, PT ;  /* 0x000000ff0c097848 */ /* 0x001fca0003fe0100 */
[----:B------:R-:W-:Y:S01]  /*03a0*/  STG.E desc[UR4][R2.64+0x4], R9 ;  /* 0x0000040902007986 */ /* 0x000fe2000c101904 */
[----:B-1----:R-:W-:-:S05]  /*03b0*/  VIMNMX R11, PT, PT, R6, 0xff, PT ;  /* 0x000000ff060b7848 */ /* 0x002fca0003fe0100 */
[----:B------:R-:W-:Y:S01]  /*03c0*/  STG.E desc[UR4][R2.64+0x8], R11 ;  /* 0x0000080b02007986 */ /* 0x000fe2000c101904 */
[----:B------:R-:W-:Y:S05]  /*03d0*/  EXIT ;  /* 0x000000000000794d */ /* 0x000fea0003800000 */
.L_x_0:
[----:B------:R-:W-:-:S00]  /*03e0*/  BRA `(.L_x_0) ;  /* 0xfffffffc00fc7947 */ /* 0x000fc0000383ffff */
[----:B------:R-:W-:-:S00]  /*03f0*/  NOP ;  /* 0x0000000000007918 */ /* 0x000fc00000000000 */
        /* <DEDUP_REMOVED lines=8> */
.L_x_1:


//--------------------- .nv.shared.reserved.0     --------------------------
	.section	.nv.shared.reserved.0,"aw",@nobits
	.weak		__nv_reservedSMEM_offset_0_alias
	.size		__nv_reservedSMEM_offset_0_alias, 0, 64
	.other		__nv_reservedSMEM_offset_0_alias,@"STO_CUDA_RESERVED_SHARED STV_DEFAULT"
__nv_reservedSMEM_offset_0_alias:
	.zero		0
	.zero		64


//--------------------- .nv.constant0._Z16applyFilterOnGPUPKiPiiii --------------------------
	.section	.nv.constant0._Z16applyFilterOnGPUPKiPiiii,"a",@progbits
	.sectionflags	@""
	.align	4
.nv.constant0._Z16applyFilterOnGPUPKiPiiii:
	.zero		924


//--------------------- SYMBOLS --------------------------

	.type		.nv.reservedSmem.offset0,@object
	.size		.nv.reservedSmem.offset0,0x4
